//
// Generated by NVIDIA NVVM Compiler
//
// Compiler Build ID: CL-36424714
// Cuda compilation tools, release 13.0, V13.0.88
// Based on NVVM 20.0.0
//

.version 9.0
.target sm_100
.address_size 64

	// .globl	_Z12sort_bitonicPiii
.extern .func  (.param .b32 func_retval0) vprintf
(
	.param .b64 vprintf_param_0,
	.param .b64 vprintf_param_1
)
;
// is_verbose has been demoted
.global .align 1 .b8 $str[50] = {116, 104, 114, 101, 97, 100, 32, 37, 100, 58, 32, 114, 101, 100, 95, 98, 111, 120, 32, 98, 97, 115, 101, 58, 32, 37, 100, 44, 32, 115, 105, 122, 101, 58, 32, 37, 100, 44, 32, 99, 111, 108, 111, 114, 58, 32, 37, 100, 10};
.global .align 1 .b8 $str$1[12] = {97, 91, 37, 100, 93, 32, 61, 32, 37, 100, 10};
.global .align 1 .b8 $str$2[23] = {116, 104, 114, 101, 97, 100, 32, 37, 100, 44, 32, 97, 91, 37, 100, 93, 32, 61, 32, 37, 100, 10};

.visible .entry _Z12sort_bitonicPiii(
	.param .u64 .ptr .align 1 _Z12sort_bitonicPiii_param_0,
	.param .u32 _Z12sort_bitonicPiii_param_1,
	.param .u32 _Z12sort_bitonicPiii_param_2
)
{
	.local .align 16 .b8 	__local_depot0[32];
	.reg .b64 	%SP;
	.reg .b64 	%SPL;
	.reg .pred 	%p<13>;
	.reg .b32 	%r<36>;
	.reg .b64 	%rd<21>;
	// demoted variable
	.shared .align 4 .u32 is_verbose;
	mov.u64 	%SPL, __local_depot0;
	cvta.local.u64 	%SP, %SPL;
	ld.param.u64 	%rd5, [_Z12sort_bitonicPiii_param_0];
	ld.param.u32 	%r15, [_Z12sort_bitonicPiii_param_1];
	ld.param.u32 	%r16, [_Z12sort_bitonicPiii_param_2];
	cvta.to.global.u64 	%rd6, %rd5;
	add.u64 	%rd7, %SP, 0;
	add.u64 	%rd1, %SPL, 0;
	mov.u32 	%r1, %tid.x;
	st.shared.u32 	[is_verbose], %r16;
	setp.eq.s32 	%p1, %r16, 0;
	mul.wide.u32 	%rd8, %r1, 4;
	add.s64 	%rd2, %rd6, %rd8;
	@%p1 bra 	$L__BB0_2;
	add.u64 	%rd9, %SP, 16;
	add.u64 	%rd10, %SPL, 16;
	ld.global.u32 	%r17, [%rd2];
	st.local.v2.u32 	[%rd10], {%r1, %r1};
	st.local.u32 	[%rd10+8], %r17;
	mov.u64 	%rd11, $str$2;
	cvta.global.u64 	%rd12, %rd11;
	{ // callseq 0, 0
	.param .b64 param0;
	st.param.b64 	[param0], %rd12;
	.param .b64 param1;
	st.param.b64 	[param1], %rd9;
	.param .b32 retval0;
	call.uni (retval0), 
	vprintf, 
	(
	param0, 
	param1
	);
	ld.param.b32 	%r18, [retval0];
	} // callseq 0
$L__BB0_2:
	setp.lt.s32 	%p2, %r15, 2;
	@%p2 bra 	$L__BB0_18;
	mov.b32 	%r34, 2;
	mov.u64 	%rd18, $str$1;
	mov.u64 	%rd13, $str;
$L__BB0_4:
	neg.s32 	%r21, %r34;
	and.b32  	%r35, %r1, %r21;
	shl.b32 	%r4, %r34, 1;
	add.s32 	%r22, %r4, -1;
	and.b32  	%r5, %r22, %r35;
	ld.shared.u32 	%r23, [is_verbose];
	setp.eq.s32 	%p3, %r23, 0;
	@%p3 bra 	$L__BB0_6;
	setp.ne.s32 	%p4, %r5, 0;
	selp.u32 	%r24, 1, 0, %p4;
	st.local.v4.u32 	[%rd1], {%r1, %r35, %r34, %r24};
	cvta.global.u64 	%rd14, %rd13;
	{ // callseq 1, 0
	.param .b64 param0;
	st.param.b64 	[param0], %rd14;
	.param .b64 param1;
	st.param.b64 	[param1], %rd7;
	.param .b32 retval0;
	call.uni (retval0), 
	vprintf, 
	(
	param0, 
	param1
	);
	ld.param.b32 	%r25, [retval0];
	} // callseq 1
$L__BB0_6:
	setp.lt.s32 	%p5, %r34, 2;
	@%p5 bra 	$L__BB0_17;
$L__BB0_7:
	shr.u32 	%r8, %r34, 1;
	sub.s32 	%r27, %r1, %r35;
	setp.ge.s32 	%p6, %r27, %r8;
	@%p6 bra 	$L__BB0_13;
	setp.eq.s32 	%p7, %r5, 0;
	@%p7 bra 	$L__BB0_11;
	ld.global.u32 	%r9, [%rd2];
	mul.wide.u32 	%rd17, %r8, 4;
	add.s64 	%rd3, %rd2, %rd17;
	ld.global.u32 	%r10, [%rd3];
	setp.ge.s32 	%p9, %r9, %r10;
	@%p9 bra 	$L__BB0_14;
	st.global.u32 	[%rd2], %r10;
	st.global.u32 	[%rd3], %r9;
	bra.uni 	$L__BB0_14;
$L__BB0_11:
	ld.global.u32 	%r11, [%rd2];
	mul.wide.u32 	%rd16, %r8, 4;
	add.s64 	%rd4, %rd2, %rd16;
	ld.global.u32 	%r12, [%rd4];
	setp.le.s32 	%p8, %r11, %r12;
	@%p8 bra 	$L__BB0_14;
	st.global.u32 	[%rd2], %r12;
	st.global.u32 	[%rd4], %r11;
	bra.uni 	$L__BB0_14;
$L__BB0_13:
	add.s32 	%r35, %r35, %r8;
$L__BB0_14:
	ld.shared.u32 	%r28, [is_verbose];
	setp.eq.s32 	%p10, %r28, 0;
	@%p10 bra 	$L__BB0_16;
	ld.global.u32 	%r29, [%rd2];
	st.local.v2.u32 	[%rd1], {%r1, %r29};
	cvta.global.u64 	%rd19, %rd18;
	{ // callseq 2, 0
	.param .b64 param0;
	st.param.b64 	[param0], %rd19;
	.param .b64 param1;
	st.param.b64 	[param1], %rd7;
	.param .b32 retval0;
	call.uni (retval0), 
	vprintf, 
	(
	param0, 
	param1
	);
	ld.param.b32 	%r30, [retval0];
	} // callseq 2
$L__BB0_16:
	bar.sync 	0;
	setp.gt.u32 	%p11, %r34, 3;
	mov.u32 	%r34, %r8;
	@%p11 bra 	$L__BB0_7;
$L__BB0_17:
	setp.le.s32 	%p12, %r4, %r15;
	mov.u32 	%r34, %r4;
	@%p12 bra 	$L__BB0_4;
$L__BB0_18:
	ret;

}


// ===== COMPILED SASS (sm_100) =====

	.target	sm_100

	.elftype	@"ET_EXEC"


//--------------------- .note.nv.tkinfo           --------------------------
	.section	.note.nv.tkinfo,"",@"SHT_NOTE"
	.sectionflags	@"SHF_NOTE_NV_TKINFO"
	.tkinfo
        /*0018*/ 	.word	0x00000002
        /*0030*/ 	.string	""
        /*0030*/ 	.string	"ptxas"
        /*0030*/ 	.string	"Cuda compilation tools, release 13.0, V13.0.88"
        /*0030*/ 	.string	"Build cuda_13.0.r13.0/compiler.36424714_0"
        /*0030*/ 	.string	"-arch sm_100 -m 64 "



//--------------------- .note.nv.cuinfo           --------------------------
	.section	.note.nv.cuinfo,"",@"SHT_NOTE"
	.sectionflags	@"SHF_NOTE_NV_CUINFO"
        /*0018*/ 	.short	0x0002
        /*001a*/ 	.short	0x0064
        /*001c*/ 	.short	0x0082
	.zero		2


//--------------------- .nv.info                  --------------------------
	.section	.nv.info,"",@"SHT_CUDA_INFO"
	.align	4


	//----- nvinfo : EIATTR_REGCOUNT
	.align		4
        /*0000*/ 	.byte	0x04, 0x2f
        /*0002*/ 	.short	(.L_4 - .L_3)
	.align		4
.L_3:
        /*0004*/ 	.word	index@(_Z12sort_bitonicPiii)
        /*0008*/ 	.word	0x0000001d


	//----- nvinfo : EIATTR_FRAME_SIZE
	.align		4
.L_4:
        /*000c*/ 	.byte	0x04, 0x11
        /*000e*/ 	.short	(.L_6 - .L_5)
	.align		4
.L_5:
        /*0010*/ 	.word	index@(_Z12sort_bitonicPiii)
        /*0014*/ 	.word	0x00000020


	//----- nvinfo : EIATTR_MIN_STACK_SIZE
	.align		4
.L_6:
        /*0018*/ 	.byte	0x04, 0x12
        /*001a*/ 	.short	(.L_8 - .L_7)
	.align		4
.L_7:
        /*001c*/ 	.word	index@(_Z12sort_bitonicPiii)
        /*0020*/ 	.word	0x00000020
.L_8:


//--------------------- .nv.compat                --------------------------
	.section	.nv.compat,"",@"SHT_CUDA_COMPAT_INFO"
	.align	4
        /*0000*/ 	.byte	0x02, 0x09, 0x00, 0x00, 0x02, 0x02, 0x01, 0x00, 0x02, 0x05, 0x05, 0x00, 0x03, 0x07, 0x01, 0x01
        /*0010*/ 	.byte	0x02, 0x03, 0x00, 0x00, 0x02, 0x06, 0x01, 0x00, 0x04, 0x0b, 0x08, 0x00, 0x09, 0x00, 0x00, 0x00
        /*0020*/ 	.byte	0x00, 0x00, 0x00, 0x00


//--------------------- .nv.info._Z12sort_bitonicPiii --------------------------
	.section	.nv.info._Z12sort_bitonicPiii,"",@"SHT_CUDA_INFO"
	.sectionflags	@""
	.align	4


	//----- nvinfo : EIATTR_CUDA_API_VERSION
	.align		4
        /*0000*/ 	.byte	0x04, 0x37
        /*0002*/ 	.short	(.L_10 - .L_9)
.L_9:
        /*0004*/ 	.word	0x00000082


	//----- nvinfo : EIATTR_KPARAM_INFO
	.align		4
.L_10:
        /*0008*/ 	.byte	0x04, 0x17
        /*000a*/ 	.short	(.L_12 - .L_11)
.L_11:
        /*000c*/ 	.word	0x00000000
        /*0010*/ 	.short	0x0002
        /*0012*/ 	.short	0x000c
        /*0014*/ 	.byte	0x00, 0xf0, 0x11, 0x00


	//----- nvinfo : EIATTR_KPARAM_INFO
	.align		4
.L_12:
        /*0018*/ 	.byte	0x04, 0x17
        /*001a*/ 	.short	(.L_14 - .L_13)
.L_13:
        /*001c*/ 	.word	0x00000000
        /*0020*/ 	.short	0x0001
        /*0022*/ 	.short	0x0008
        /*0024*/ 	.byte	0x00, 0xf0, 0x11, 0x00


	//----- nvinfo : EIATTR_KPARAM_INFO
	.align		4
.L_14:
        /*0028*/ 	.byte	0x04, 0x17
        /*002a*/ 	.short	(.L_16 - .L_15)
.L_15:
        /*002c*/ 	.word	0x00000000
        /*0030*/ 	.short	0x0000
        /*0032*/ 	.short	0x0000
        /*0034*/ 	.byte	0x00, 0xf5, 0x21, 0x00


	//----- nvinfo : EIATTR_SPARSE_MMA_MASK
	.align		4
.L_16:
        /*0038*/ 	.byte	0x03, 0x50
        /*003a*/ 	.short	0x0000


	//----- nvinfo : EIATTR_MAXREG_COUNT
	.align		4
        /*003c*/ 	.byte	0x03, 0x1b
        /*003e*/ 	.short	0x00ff


	//----- nvinfo : EIATTR_NUM_BARRIERS
	.align		4
        /*0040*/ 	.byte	0x02, 0x4c
        /*0042*/ 	.byte	0x01
	.zero		1


	//----- nvinfo : EIATTR_EXTERNS
	.align		4
        /*0044*/ 	.byte	0x04, 0x0f
        /*0046*/ 	.short	(.L_18 - .L_17)


	//   ....[0]....
	.align		4
.L_17:
        /*0048*/ 	.word	index@(vprintf)


	//----- nvinfo : EIATTR_MERCURY_ISA_VERSION
	.align		4
.L_18:
        /*004c*/ 	.byte	0x03, 0x5f
        /*004e*/ 	.short	0x0101


	//----- nvinfo : EIATTR_VRC_CTA_INIT_COUNT
	.align		4
        /*0050*/ 	.byte	0x02, 0x4a
	.zero		1
	.zero		1


	//----- nvinfo : EIATTR_SYSCALL_OFFSETS
	.align		4
        /*0054*/ 	.byte	0x04, 0x46
        /*0056*/ 	.short	(.L_20 - .L_19)


	//   ....[0]....
.L_19:
        /*0058*/ 	.word	0x000001d0


	//   ....[1]....
        /*005c*/ 	.word	0x00000380


	//   ....[2]....
        /*0060*/ 	.word	0x00000650


	//----- nvinfo : EIATTR_EXIT_INSTR_OFFSETS
	.align		4
.L_20:
        /*0064*/ 	.byte	0x04, 0x1c
        /*0066*/ 	.short	(.L_22 - .L_21)


	//   ....[0]....
.L_21:
        /*0068*/ 	.word	0x00000200


	//   ....[1]....
        /*006c*/ 	.word	0x000006f0


	//----- nvinfo : EIATTR_CRS_STACK_SIZE
	.align		4
.L_22:
        /*0070*/ 	.byte	0x04, 0x1e
        /*0072*/ 	.short	(.L_24 - .L_23)
.L_23:
        /*0074*/ 	.word	0x00000000


	//----- nvinfo : EIATTR_CBANK_PARAM_SIZE
	.align		4
.L_24:
        /*0078*/ 	.byte	0x03, 0x19
        /*007a*/ 	.short	0x0010


	//----- nvinfo : EIATTR_PARAM_CBANK
	.align		4
        /*007c*/ 	.byte	0x04, 0x0a
        /*007e*/ 	.short	(.L_26 - .L_25)
	.align		4
.L_25:
        /*0080*/ 	.word	index@(.nv.constant0._Z12sort_bitonicPiii)
        /*0084*/ 	.short	0x0380
        /*0086*/ 	.short	0x0010


	//----- nvinfo : EIATTR_SW_WAR
	.align		4
.L_26:
        /*0088*/ 	.byte	0x04, 0x36
        /*008a*/ 	.short	(.L_28 - .L_27)
.L_27:
        /*008c*/ 	.word	0x00000008
.L_28:


//--------------------- .nv.callgraph             --------------------------
	.section	.nv.callgraph,"",@"SHT_CUDA_CALLGRAPH"
	.align	4
	.sectionentsize	8
	.align		4
        /*0000*/ 	.word	0x00000000
	.align		4
        /*0004*/ 	.word	0xffffffff
	.align		4
        /*0008*/ 	.word	index@(_Z12sort_bitonicPiii)
	.align		4
        /*000c*/ 	.word	index@(vprintf)
	.align		4
        /*0010*/ 	.word	0x00000000
	.align		4
        /*0014*/ 	.word	0xfffffffe
	.align		4
        /*0018*/ 	.word	0x00000000
	.align		4
        /*001c*/ 	.word	0xfffffffd
	.align		4
        /*0020*/ 	.word	0x00000000
	.align		4
        /*0024*/ 	.word	0xfffffffc


//--------------------- .nv.constant4             --------------------------
	.section	.nv.constant4,"a",@progbits
	.align	8
	.align		8
.nv.constant4:
        /*0000*/ 	.dword	vprintf
	.align		8
        /*0008*/ 	.dword	$str
	.align		8
        /*0010*/ 	.dword	$str$1
	.align		8
        /*0018*/ 	.dword	$str$2


//--------------------- .text._Z12sort_bitonicPiii --------------------------
	.section	.text._Z12sort_bitonicPiii,"ax",@progbits
	.align	128
        .global         _Z12sort_bitonicPiii
        .type           _Z12sort_bitonicPiii,@function
        .size           _Z12sort_bitonicPiii,(.L_x_11 - _Z12sort_bitonicPiii)
        .other          _Z12sort_bitonicPiii,@"STO_CUDA_ENTRY STV_DEFAULT"
_Z12sort_bitonicPiii:
.text._Z12sort_bitonicPiii:
[----:B------:R-:W0:Y:S08]  /*0000*/  LDC R1, c[0x0][0x37c] ;  /* 0x0000df00ff017b82 */ /* 0x000e300000000800 */
[----:B------:R-:W1:Y:S01]  /*0010*/  S2UR UR5, SR_CgaCtaId ;  /* 0x00000000000579c3 */ /* 0x000e620000008800 */
[----:B------:R-:W2:Y:S01]  /*0020*/  S2R R16, SR_TID.X ;  /* 0x0000000000107919 */ /* 0x000ea20000002100 */
[----:B------:R-:W-:Y:S01]  /*0030*/  UMOV UR4, 0x400 ;  /* 0x0000040000047882 */ /* 0x000fe20000000000 */
[----:B------:R-:W3:Y:S01]  /*0040*/  LDCU UR6, c[0x0][0x2fc] ;  /* 0x00005f80ff0677ac */ /* 0x000ee20008000800 */
[----:B0-----:R-:W-:Y:S01]  /*0050*/  VIADD R1, R1, 0xffffffe0 ;  /* 0xffffffe001017836 */ /* 0x001fe20000000000 */
[----:B------:R-:W0:Y:S03]  /*0060*/  LDCU.64 UR36, c[0x0][0x358] ;  /* 0x00006b00ff2477ac */ /* 0x000e260008000a00 */
[----:B------:R-:W4:Y:S08]  /*0070*/  LDC R0, c[0x0][0x38c] ;  /* 0x0000e300ff007b82 */ /* 0x000f300000000800 */
[----:B------:R-:W2:Y:S01]  /*0080*/  LDC.64 R22, c[0x0][0x380] ;  /* 0x0000e000ff167b82 */ /* 0x000ea20000000a00 */
[----:B-1----:R-:W-:Y:S01]  /*0090*/  ULEA UR4, UR5, UR4, 0x18 ;  /* 0x0000000405047291 */ /* 0x002fe2000f8ec0ff */
[----:B------:R-:W1:Y:S01]  /*00a0*/  LDCU UR5, c[0x0][0x2f8] ;  /* 0x00005f00ff0577ac */ /* 0x000e620008000800 */
[----:B----4-:R-:W-:-:S07]  /*00b0*/  ISETP.NE.AND P0, PT, R0, RZ, PT ;  /* 0x000000ff0000720c */ /* 0x010fce0003f05270 */
[----:B------:R4:W-:Y:S01]  /*00c0*/  STS [UR4], R0 ;  /* 0x00000000ff007988 */ /* 0x0009e20008000804 */
[----:B--2---:R-:W-:Y:S01]  /*00d0*/  IMAD.WIDE.U32 R22, R16, 0x4, R22 ;  /* 0x0000000410167825 */ /* 0x004fe200078e0016 */
[----:B-1----:R-:W-:-:S05]  /*00e0*/  IADD3 R24, P1, PT, R1, UR5, RZ ;  /* 0x0000000501187c10 */ /* 0x002fca000ff3e0ff */
[----:B---3--:R-:W-:Y:S01]  /*00f0*/  IMAD.X R2, RZ, RZ, UR6, P1 ;  /* 0x00000006ff027e24 */ /* 0x008fe200088e06ff */
[----:B0---4-:R-:W-:Y:S07]  /*0100*/  @!P0 BRA `(.L_x_0) ;  /* 0x0000000000348947 */ /* 0x011fee0003800000 */
[----:B------:R-:W2:Y:S01]  /*0110*/  LDG.E R0, desc[UR36][R22.64] ;  /* 0x0000002416007981 */ /* 0x000ea2000c1e1900 */
[----:B------:R-:W-:Y:S01]  /*0120*/  IMAD.MOV.U32 R17, RZ, RZ, R16 ;  /* 0x000000ffff117224 */ /* 0x000fe200078e0010 */
[----:B------:R-:W-:Y:S01]  /*0130*/  MOV R3, 0x0 ;  /* 0x0000000000037802 */ /* 0x000fe20000000f00 */
[----:B------:R-:W0:Y:S01]  /*0140*/  LDCU.64 UR4, c[0x4][0x18] ;  /* 0x01000300ff0477ac */ /* 0x000e220008000a00 */
[----:B------:R-:W-:Y:S02]  /*0150*/  IADD3 R6, P0, PT, R24, 0x10, RZ ;  /* 0x0000001018067810 */ /* 0x000fe40007f1e0ff */
[----:B------:R1:W-:Y:S01]  /*0160*/  STL.64 [R1+0x10], R16 ;  /* 0x0000101001007387 */ /* 0x0003e20000100a00 */
[----:B------:R1:W3:Y:S02]  /*0170*/  LDC.64 R8, c[0x4][R3] ;  /* 0x0100000003087b82 */ /* 0x0002e40000000a00 */
[----:B------:R-:W-:Y:S02]  /*0180*/  IMAD.X R7, RZ, RZ, R2, P0 ;  /* 0x000000ffff077224 */ /* 0x000fe400000e0602 */
[----:B0-----:R-:W-:-:S02]  /*0190*/  IMAD.U32 R4, RZ, RZ, UR4 ;  /* 0x00000004ff047e24 */ /* 0x001fc4000f8e00ff */
[----:B------:R-:W-:Y:S01]  /*01a0*/  IMAD.U32 R5, RZ, RZ, UR5 ;  /* 0x00000005ff057e24 */ /* 0x000fe2000f8e00ff */
[----:B--23--:R1:W-:Y:S06]  /*01b0*/  STL [R1+0x18], R0 ;  /* 0x0000180001007387 */ /* 0x00c3ec0000100800 */
[----:B------:R-:W-:-:S07]  /*01c0*/  LEPC R20, `(.L_x_0) ;  /* 0x000000001014794e */ /* 0x000fce0000000000 */
[----:B-1----:R-:W-:Y:S05]  /*01d0*/  CALL.ABS.NOINC R8 ;  /* 0x0000000008007343 */ /* 0x002fea0003c00000 */
.L_x_0:
[----:B------:R-:W0:Y:S02]  /*01e0*/  LDC R0, c[0x0][0x388] ;  /* 0x0000e200ff007b82 */ /* 0x000e240000000800 */
[----:B0-----:R-:W-:-:S13]  /*01f0*/  ISETP.GE.AND P0, PT, R0, 0x2, PT ;  /* 0x000000020000780c */ /* 0x001fda0003f06270 */
[----:B------:R-:W-:Y:S05]  /*0200*/  @!P0 EXIT ;  /* 0x000000000000894d */ /* 0x000fea0003800000 */
[----:B------:R-:W-:-:S07]  /*0210*/  IMAD.MOV.U32 R18, RZ, RZ, 0x2 ;  /* 0x00000002ff127424 */ /* 0x000fce00078e00ff */
.L_x_9:
[----:B------:R-:W0:Y:S01]  /*0220*/  S2UR UR5, SR_CgaCtaId ;  /* 0x00000000000579c3 */ /* 0x000e220000008800 */
[----:B------:R-:W-:Y:S01]  /*0230*/  UMOV UR4, 0x400 ;  /* 0x0000040000047882 */ /* 0x000fe20000000000 */
[----:B------:R-:W-:Y:S02]  /*0240*/  IMAD.SHL.U32 R26, R18, 0x2, RZ ;  /* 0x00000002121a7824 */ /* 0x000fe400078e00ff */
[----:B------:R-:W-:-:S05]  /*0250*/  IMAD.MOV R17, RZ, RZ, -R18 ;  /* 0x000000ffff117224 */ /* 0x000fca00078e0a12 */
[----:B------:R-:W-:Y:S01]  /*0260*/  LOP3.LUT R17, R16, R17, RZ, 0xc0, !PT ;  /* 0x0000001110117212 */ /* 0x000fe200078ec0ff */
[----:B0-----:R-:W-:-:S09]  /*0270*/  ULEA UR4, UR5, UR4, 0x18 ;  /* 0x0000000405047291 */ /* 0x001fd2000f8ec0ff */
[----:B------:R-:W0:Y:S02]  /*0280*/  LDS R0, [UR4] ;  /* 0x00000004ff007984 */ /* 0x000e240008000800 */
[----:B0-----:R-:W-:Y:S01]  /*0290*/  ISETP.NE.AND P0, PT, R0, RZ, PT ;  /* 0x000000ff0000720c */ /* 0x001fe20003f05270 */
[----:B------:R-:W-:-:S05]  /*02a0*/  VIADD R0, R26, 0xffffffff ;  /* 0xffffffff1a007836 */ /* 0x000fca0000000000 */
[----:B------:R-:W-:-:S07]  /*02b0*/  LOP3.LUT R25, R0, R17, RZ, 0xc0, !PT ;  /* 0x0000001100197212 */ /* 0x000fce00078ec0ff */
[----:B------:R-:W-:Y:S05]  /*02c0*/  @!P0 BRA `(.L_x_1) ;  /* 0x0000000000308947 */ /* 0x000fea0003800000 */
[----:B------:R-:W-:Y:S01]  /*02d0*/  ISETP.NE.AND P0, PT, R25, RZ, PT ;  /* 0x000000ff1900720c */ /* 0x000fe20003f05270 */
[----:B------:R-:W0:Y:S01]  /*02e0*/  LDCU.64 UR4, c[0x4][0x8] ;  /* 0x01000100ff0477ac */ /* 0x000e220008000a00 */
[----:B------:R-:W-:Y:S01]  /*02f0*/  MOV R8, 0x0 ;  /* 0x0000000000087802 */ /* 0x000fe20000000f00 */
[----:B------:R-:W-:Y:S01]  /*0300*/  IMAD.MOV.U32 R6, RZ, RZ, R24 ;  /* 0x000000ffff067224 */ /* 0x000fe200078e0018 */
[----:B------:R-:W-:Y:S01]  /*0310*/  SEL R19, RZ, 0x1, !P0 ;  /* 0x00000001ff137807 */ /* 0x000fe20004000000 */
[----:B------:R-:W-:-:S03]  /*0320*/  IMAD.MOV.U32 R7, RZ, RZ, R2 ;  /* 0x000000ffff077224 */ /* 0x000fc600078e0002 */
[----:B------:R-:W1:Y:S01]  /*0330*/  LDC.64 R8, c[0x4][R8] ;  /* 0x0100000008087b82 */ /* 0x000e620000000a00 */
[----:B------:R2:W-:Y:S01]  /*0340*/  STL.128 [R1], R16 ;  /* 0x0000001001007387 */ /* 0x0005e20000100c00 */
[----:B0-----:R-:W-:Y:S01]  /*0350*/  IMAD.U32 R4, RZ, RZ, UR4 ;  /* 0x00000004ff047e24 */ /* 0x001fe2000f8e00ff */
[----:B------:R-:W-:-:S07]  /*0360*/  MOV R5, UR5 ;  /* 0x0000000500057c02 */ /* 0x000fce0008000f00 */
[----:B------:R-:W-:-:S07]  /*0370*/  LEPC R20, `(.L_x_1) ;  /* 0x000000001014794e */ /* 0x000fce0000000000 */
[----:B-12---:R-:W-:Y:S05]  /*0380*/  CALL.ABS.NOINC R8 ;  /* 0x0000000008007343 */ /* 0x006fea0003c00000 */
.L_x_1:
[----:B------:R-:W-:-:S13]  /*0390*/  ISETP.GE.AND P0, PT, R18, 0x2, PT ;  /* 0x000000021200780c */ /* 0x000fda0003f06270 */
[----:B------:R-:W-:Y:S05]  /*03a0*/  @!P0 BRA `(.L_x_2) ;  /* 0x0000000000c08947 */ /* 0x000fea0003800000 */
.L_x_8:
[----:B------:R-:W-:Y:S01]  /*03b0*/  IMAD.IADD R0, R16, 0x1, -R17 ;  /* 0x0000000110007824 */ /* 0x000fe200078e0a11 */
[----:B------:R-:W-:Y:S01]  /*03c0*/  SHF.R.U32.HI R19, RZ, 0x1, R18 ;  /* 0x00000001ff137819 */ /* 0x000fe20000011612 */
[----:B------:R-:W-:Y:S03]  /*03d0*/  BSSY.RECONVERGENT B0, `(.L_x_3) ;  /* 0x0000016000007945 */ /* 0x000fe60003800200 */
[----:B------:R-:W-:-:S13]  /*03e0*/  ISETP.GE.AND P0, PT, R0, R19, PT ;  /* 0x000000130000720c */ /* 0x000fda0003f06270 */
[----:B------:R-:W-:Y:S05]  /*03f0*/  @P0 BRA `(.L_x_4) ;  /* 0x0000000000480947 */ /* 0x000fea0003800000 */
[----:B------:R-:W-:-:S13]  /*0400*/  ISETP.NE.AND P0, PT, R25, RZ, PT ;  /* 0x000000ff1900720c */ /* 0x000fda0003f05270 */
[----:B------:R-:W-:Y:S05]  /*0410*/  @!P0 BRA `(.L_x_5) ;  /* 0x0000000000208947 */ /* 0x000fea0003800000 */
[----:B------:R-:W-:Y:S01]  /*0420*/  IMAD.WIDE.U32 R4, R19, 0x4, R22 ;  /* 0x0000000413047825 */ /* 0x000fe200078e0016 */
[----:B------:R-:W2:Y:S04]  /*0430*/  LDG.E R3, desc[UR36][R22.64] ;  /* 0x0000002416037981 */ /* 0x000ea8000c1e1900 */
[----:B------:R-:W2:Y:S02]  /*0440*/  LDG.E R0, desc[UR36][R4.64] ;  /* 0x0000002404007981 */ /* 0x000ea4000c1e1900 */
[----:B--2---:R-:W-:-:S13]  /*0450*/  ISETP.GE.AND P0, PT, R3, R0, PT ;  /* 0x000000000300720c */ /* 0x004fda0003f06270 */
[----:B------:R-:W-:Y:S05]  /*0460*/  @P0 BRA `(.L_x_6) ;  /* 0x0000000000300947 */ /* 0x000fea0003800000 */
[----:B------:R1:W-:Y:S04]  /*0470*/  STG.E desc[UR36][R22.64], R0 ;  /* 0x0000000016007986 */ /* 0x0003e8000c101924 */
[----:B------:R1:W-:Y:S01]  /*0480*/  STG.E desc[UR36][R4.64], R3 ;  /* 0x0000000304007986 */ /* 0x0003e2000c101924 */
[----:B------:R-:W-:Y:S05]  /*0490*/  BRA `(.L_x_6) ;  /* 0x0000000000247947 */ /* 0x000fea0003800000 */
.L_x_5:
[----:B------:R-:W-:Y:S01]  /*04a0*/  IMAD.WIDE.U32 R4, R19, 0x4, R22 ;  /* 0x0000000413047825 */ /* 0x000fe200078e0016 */
[----:B------:R-:W2:Y:S04]  /*04b0*/  LDG.E R3, desc[UR36][R22.64] ;  /* 0x0000002416037981 */ /* 0x000ea8000c1e1900 */
[----:B------:R-:W2:Y:S02]  /*04c0*/  LDG.E R0, desc[UR36][R4.64] ;  /* 0x0000002404007981 */ /* 0x000ea4000c1e1900 */
[----:B--2---:R-:W-:-:S13]  /*04d0*/  ISETP.GT.AND P0, PT, R3, R0, PT ;  /* 0x000000000300720c */ /* 0x004fda0003f04270 */
[----:B------:R-:W-:Y:S05]  /*04e0*/  @!P0 BRA `(.L_x_6) ;  /* 0x0000000000108947 */ /* 0x000fea0003800000 */
[----:B------:R0:W-:Y:S04]  /*04f0*/  STG.E desc[UR36][R22.64], R0 ;  /* 0x0000000016007986 */ /* 0x0001e8000c101924 */
[----:B------:R0:W-:Y:S01]  /*0500*/  STG.E desc[UR36][R4.64], R3 ;  /* 0x0000000304007986 */ /* 0x0001e2000c101924 */
[----:B------:R-:W-:Y:S05]  /*0510*/  BRA `(.L_x_6) ;  /* 0x0000000000047947 */ /* 0x000fea0003800000 */
.L_x_4:
[----:B------:R-:W-:-:S07]  /*0520*/  IMAD.IADD R17, R17, 0x1, R19 ;  /* 0x0000000111117824 */ /* 0x000fce00078e0213 */
.L_x_6:
[----:B------:R-:W-:Y:S05]  /*0530*/  BSYNC.RECONVERGENT B0 ;  /* 0x0000000000007941 */ /* 0x000fea0003800200 */
.L_x_3:
[----:B------:R-:W2:Y:S01]  /*0540*/  S2UR UR5, SR_CgaCtaId ;  /* 0x00000000000579c3 */ /* 0x000ea20000008800 */
[----:B------:R-:W-:Y:S02]  /*0550*/  UMOV UR4, 0x400 ;  /* 0x0000040000047882 */ /* 0x000fe40000000000 */
[----:B--2---:R-:W-:-:S09]  /*0560*/  ULEA UR4, UR5, UR4, 0x18 ;  /* 0x0000000405047291 */ /* 0x004fd2000f8ec0ff */
[----:B01----:R-:W0:Y:S02]  /*0570*/  LDS R0, [UR4] ;  /* 0x00000004ff007984 */ /* 0x003e240008000800 */
[----:B0-----:R-:W-:-:S13]  /*0580*/  ISETP.NE.AND P0, PT, R0, RZ, PT ;  /* 0x000000ff0000720c */ /* 0x001fda0003f05270 */
[----:B------:R-:W-:Y:S05]  /*0590*/  @!P0 BRA `(.L_x_7) ;  /* 0x0000000000308947 */ /* 0x000fea0003800000 */
[----:B------:R-:W2:Y:S01]  /*05a0*/  LDG.E R11, desc[UR36][R22.64] ;  /* 0x00000024160b7981 */ /* 0x000ea2000c1e1900 */
[----:B------:R-:W-:Y:S01]  /*05b0*/  MOV R8, 0x0 ;  /* 0x0000000000087802 */ /* 0x000fe20000000f00 */
[----:B------:R-:W-:Y:S01]  /*05c0*/  IMAD.MOV.U32 R10, RZ, RZ, R16 ;  /* 0x000000ffff0a7224 */ /* 0x000fe200078e0010 */
[----:B------:R-:W0:Y:S01]  /*05d0*/  LDCU.64 UR4, c[0x4][0x10] ;  /* 0x01000200ff0477ac */ /* 0x000e220008000a00 */
[----:B------:R-:W-:Y:S02]  /*05e0*/  IMAD.MOV.U32 R6, RZ, RZ, R24 ;  /* 0x000000ffff067224 */ /* 0x000fe400078e0018 */
[----:B------:R-:W-:Y:S01]  /*05f0*/  IMAD.MOV.U32 R7, RZ, RZ, R2 ;  /* 0x000000ffff077224 */ /* 0x000fe200078e0002 */
[----:B------:R-:W1:Y:S01]  /*0600*/  LDC.64 R8, c[0x4][R8] ;  /* 0x0100000008087b82 */ /* 0x000e620000000a00 */
[----:B0-----:R-:W-:Y:S01]  /*0610*/  IMAD.U32 R4, RZ, RZ, UR4 ;  /* 0x00000004ff047e24 */ /* 0x001fe2000f8e00ff */
[----:B------:R-:W-:Y:S01]  /*0620*/  MOV R5, UR5 ;  /* 0x0000000500057c02 */ /* 0x000fe20008000f00 */
[----:B-12---:R0:W-:Y:S06]  /*0630*/  STL.64 [R1], R10 ;  /* 0x0000000a01007387 */ /* 0x0061ec0000100a00 */
[----:B------:R-:W-:-:S07]  /*0640*/  LEPC R20, `(.L_x_7) ;  /* 0x000000001014794e */ /* 0x000fce0000000000 */
[----:B0-----:R-:W-:Y:S05]  /*0650*/  CALL.ABS.NOINC R8 ;  /* 0x0000000008007343 */ /* 0x001fea0003c00000 */
.L_x_7:
[----:B------:R-:W-:Y:S01]  /*0660*/  ISETP.GT.U32.AND P0, PT, R18, 0x3, PT ;  /* 0x000000031200780c */ /* 0x000fe20003f04070 */
[----:B------:R-:W-:Y:S05]  /*0670*/  WARPSYNC.ALL ;  /* 0x0000000000007948 */ /* 0x000fea0003800000 */
[----:B------:R-:W-:Y:S01]  /*0680*/  BAR.SYNC.DEFER_BLOCKING 0x0 ;  /* 0x0000000000007b1d */ /* 0x000fe20000010000 */
[----:B------:R-:W-:-:S06]  /*0690*/  IMAD.MOV.U32 R18, RZ, RZ, R19 ;  /* 0x000000ffff127224 */ /* 0x000fcc00078e0013 */
[----:B------:R-:W-:Y:S05]  /*06a0*/  @P0 BRA `(.L_x_8) ;  /* 0xfffffffc00400947 */ /* 0x000fea000383ffff */
.L_x_2:
[----:B------:R-:W0:Y:S01]  /*06b0*/  LDCU UR4, c[0x0][0x388] ;  /* 0x00007100ff0477ac */ /* 0x000e220008000800 */
[----:B------:R-:W-:Y:S01]  /*06c0*/  IMAD.MOV.U32 R18, RZ, RZ, R26 ;  /* 0x000000ffff127224 */ /* 0x000fe200078e001a */
[----:B0-----:R-:W-:-:S13]  /*06d0*/  ISETP.GT.AND P0, PT, R26, UR4, PT ;  /* 0x000000041a007c0c */ /* 0x001fda000bf04270 */
[----:B------:R-:W-:Y:S05]  /*06e0*/  @!P0 BRA `(.L_x_9) ;  /* 0xfffffff800cc8947 */ /* 0x000fea000383ffff */
[----:B------:R-:W-:Y:S05]  /*06f0*/  EXIT ;  /* 0x000000000000794d */ /* 0x000fea0003800000 */
.L_x_10:
[----:B------:R-:W-:-:S00]  /*0700*/  BRA `(.L_x_10) ;  /* 0xfffffffc00fc7947 */ /* 0x000fc0000383ffff */
[----:B------:R-:W-:-:S00]  /*0710*/  NOP ;  /* 0x0000000000007918 */ /* 0x000fc00000000000 */
        /* <DEDUP_REMOVED lines=14> */
.L_x_11:


//--------------------- .nv.global.init           --------------------------
	.section	.nv.global.init,"aw",@progbits
.nv.global.init:
	.type		$str$1,@object
	.size		$str$1,($str$2 - $str$1)
$str$1:
        /*0000*/ 	.byte	0x61, 0x5b, 0x25, 0x64, 0x5d, 0x20, 0x3d, 0x20, 0x25, 0x64, 0x0a, 0x00
	.type		$str$2,@object
	.size		$str$2,($str - $str$2)
$str$2:
        /*000c*/ 	.byte	0x74, 0x68, 0x72, 0x65, 0x61, 0x64, 0x20, 0x25, 0x64, 0x2c, 0x20, 0x61, 0x5b, 0x25, 0x64, 0x5d
        /*001c*/ 	.byte	0x20, 0x3d, 0x20, 0x25, 0x64, 0x0a, 0x00
	.type		$str,@object
	.size		$str,(.L_0 - $str)
$str:
        /*0023*/ 	.byte	0x74, 0x68, 0x72, 0x65, 0x61, 0x64, 0x20, 0x25, 0x64, 0x3a, 0x20, 0x72, 0x65, 0x64, 0x5f, 0x62
        /*0033*/ 	.byte	0x6f, 0x78, 0x20, 0x62, 0x61, 0x73, 0x65, 0x3a, 0x20, 0x25, 0x64, 0x2c, 0x20, 0x73, 0x69, 0x7a
        /*0043*/ 	.byte	0x65, 0x3a, 0x20, 0x25, 0x64, 0x2c, 0x20, 0x63, 0x6f, 0x6c, 0x6f, 0x72, 0x3a, 0x20, 0x25, 0x64
        /*0053*/ 	.byte	0x0a, 0x00
.L_0:


//--------------------- .nv.shared._Z12sort_bitonicPiii --------------------------
	.section	.nv.shared._Z12sort_bitonicPiii,"aw",@nobits
	.sectionflags	@""
	.align	4
.nv.shared._Z12sort_bitonicPiii:
	.zero		1028


//--------------------- .nv.shared.reserved.0     --------------------------
	.section	.nv.shared.reserved.0,"aw",@nobits
	.weak		__nv_reservedSMEM_offset_0_alias
	.size		__nv_reservedSMEM_offset_0_alias, 0, 64
	.other		__nv_reservedSMEM_offset_0_alias,@"STO_CUDA_RESERVED_SHARED STV_DEFAULT"
__nv_reservedSMEM_offset_0_alias:
	.zero		0
	.zero		64


//--------------------- .nv.constant0._Z12sort_bitonicPiii --------------------------
	.section	.nv.constant0._Z12sort_bitonicPiii,"a",@progbits
	.sectionflags	@""
	.align	4
.nv.constant0._Z12sort_bitonicPiii:
	.zero		912


//--------------------- SYMBOLS --------------------------

	.type		.nv.reservedSmem.offset0,@object
	.size		.nv.reservedSmem.offset0,0x4
	.type		.nv.reservedSmem.cap,@object
	.size		.nv.reservedSmem.cap,0x4
	.type		vprintf,@function
